	.headerflags	@"EF_CUDA_TEXMODE_UNIFIED EF_CUDA_64BIT_ADDRESS EF_CUDA_ACCELERATORS EF_CUDA_SM90 EF_CUDA_VIRTUAL_SM(EF_CUDA_SM90)"
	.elftype	@"ET_EXEC"


//--------------------- .nv.info                  --------------------------
	.section	.nv.info,"",@"SHT_CUDA_INFO"
	.align	4


	//----- nvinfo : EIATTR_REGCOUNT
	.align		4
        /*0000*/ 	.byte	0x04, 0x2f
        /*0002*/ 	.short	(.L_1 - .L_0)
	.align		4
.L_0:
        /*0004*/ 	.word	index@(triton_poi_fused__softmax_mul_0)
        /*0008*/ 	.word	0x0000001c


	//----- nvinfo : EIATTR_MIN_STACK_SIZE
	.align		4
.L_1:
        /*000c*/ 	.byte	0x04, 0x12
        /*000e*/ 	.short	(.L_3 - .L_2)
	.align		4
.L_2:
        /*0010*/ 	.word	index@(triton_poi_fused__softmax_mul_0)
        /*0014*/ 	.word	0x00000000


	//----- nvinfo : EIATTR_FRAME_SIZE
	.align		4
.L_3:
        /*0018*/ 	.byte	0x04, 0x11
        /*001a*/ 	.short	(.L_5 - .L_4)
	.align		4
.L_4:
        /*001c*/ 	.word	index@(triton_poi_fused__softmax_mul_0)
        /*0020*/ 	.word	0x00000000


	//----- nvinfo : EIATTR_MIN_STACK_SIZE
	.align		4
.L_5:
        /*0024*/ 	.byte	0x04, 0x12
        /*0026*/ 	.short	(.L_7 - .L_6)
	.align		4
.L_6:
        /*0028*/ 	.word	index@(triton_poi_fused__softmax_mul_0)
        /*002c*/ 	.word	0x00000000
.L_7:


//--------------------- .nv.info.triton_poi_fused__softmax_mul_0 --------------------------
	.section	.nv.info.triton_poi_fused__softmax_mul_0,"",@"SHT_CUDA_INFO"
	.sectionflags	@""
	.align	4


	//----- nvinfo : EIATTR_CUDA_API_VERSION
	.align		4
        /*0000*/ 	.byte	0x04, 0x37
        /*0002*/ 	.short	(.L_9 - .L_8)
.L_8:
        /*0004*/ 	.word	0x0000007c


	//----- nvinfo : EIATTR_KPARAM_INFO
	.align		4
.L_9:
        /*0008*/ 	.byte	0x04, 0x17
        /*000a*/ 	.short	(.L_11 - .L_10)
.L_10:
        /*000c*/ 	.word	0x00000000
        /*0010*/ 	.short	0x0004
        /*0012*/ 	.short	0x0020
        /*0014*/ 	.byte	0x00, 0xf0, 0x11, 0x00


	//----- nvinfo : EIATTR_KPARAM_INFO
	.align		4
.L_11:
        /*0018*/ 	.byte	0x04, 0x17
        /*001a*/ 	.short	(.L_13 - .L_12)
.L_12:
        /*001c*/ 	.word	0x00000000
        /*0020*/ 	.short	0x0003
        /*0022*/ 	.short	0x0018
        /*0024*/ 	.byte	0x00, 0xf4, 0x21, 0x00


	//----- nvinfo : EIATTR_KPARAM_INFO
	.align		4
.L_13:
        /*0028*/ 	.byte	0x04, 0x17
        /*002a*/ 	.short	(.L_15 - .L_14)
.L_14:
        /*002c*/ 	.word	0x00000000
        /*0030*/ 	.short	0x0002
        /*0032*/ 	.short	0x0010
        /*0034*/ 	.byte	0x00, 0xf4, 0x21, 0x00


	//----- nvinfo : EIATTR_KPARAM_INFO
	.align		4
.L_15:
        /*0038*/ 	.byte	0x04, 0x17
        /*003a*/ 	.short	(.L_17 - .L_16)
.L_16:
        /*003c*/ 	.word	0x00000000
        /*0040*/ 	.short	0x0001
        /*0042*/ 	.short	0x0008
        /*0044*/ 	.byte	0x00, 0xf4, 0x21, 0x00


	//----- nvinfo : EIATTR_KPARAM_INFO
	.align		4
.L_17:
        /*0048*/ 	.byte	0x04, 0x17
        /*004a*/ 	.short	(.L_19 - .L_18)
.L_18:
        /*004c*/ 	.word	0x00000000
        /*0050*/ 	.short	0x0000
        /*0052*/ 	.short	0x0000
        /*0054*/ 	.byte	0x00, 0xf4, 0x21, 0x00


	//----- nvinfo : EIATTR_SPARSE_MMA_MASK
	.align		4
.L_19:
        /*0058*/ 	.byte	0x03, 0x50
        /*005a*/ 	.short	0x0000


	//----- nvinfo : EIATTR_MAXREG_COUNT
	.align		4
        /*005c*/ 	.byte	0x03, 0x1b
        /*005e*/ 	.short	0x00ff


	//----- nvinfo : EIATTR_EXIT_INSTR_OFFSETS
	.align		4
        /*0060*/ 	.byte	0x04, 0x1c
        /*0062*/ 	.short	(.L_21 - .L_20)


	//   ....[0]....
.L_20:
        /*0064*/ 	.word	0x000007a0


	//   ....[1]....
        /*0068*/ 	.word	0x000007c0


	//----- nvinfo : EIATTR_REQNTID
	.align		4
.L_21:
        /*006c*/ 	.byte	0x04, 0x10
        /*006e*/ 	.short	(.L_23 - .L_22)
.L_22:
        /*0070*/ 	.word	0x00000020
        /*0074*/ 	.word	0x00000001
        /*0078*/ 	.word	0x00000001


	//----- nvinfo : EIATTR_CBANK_PARAM_SIZE
	.align		4
.L_23:
        /*007c*/ 	.byte	0x03, 0x19
        /*007e*/ 	.short	0x0024


	//----- nvinfo : EIATTR_PARAM_CBANK
	.align		4
        /*0080*/ 	.byte	0x04, 0x0a
        /*0082*/ 	.short	(.L_25 - .L_24)
	.align		4
.L_24:
        /*0084*/ 	.word	index@(.nv.constant0.triton_poi_fused__softmax_mul_0)
        /*0088*/ 	.short	0x0210
        /*008a*/ 	.short	0x0024


	//----- nvinfo : EIATTR_SW_WAR
	.align		4
.L_25:
        /*008c*/ 	.byte	0x04, 0x36
        /*008e*/ 	.short	(.L_27 - .L_26)
.L_26:
        /*0090*/ 	.word	0x00000008
.L_27:


//--------------------- .nv.callgraph             --------------------------
	.section	.nv.callgraph,"",@"SHT_CUDA_CALLGRAPH"
	.align	4
	.sectionentsize	8
	.align		4
        /*0000*/ 	.word	0x00000000
	.align		4
        /*0004*/ 	.word	0xffffffff
	.align		4
        /*0008*/ 	.word	0x00000000
	.align		4
        /*000c*/ 	.word	0xfffffffe
	.align		4
        /*0010*/ 	.word	0x00000000
	.align		4
        /*0014*/ 	.word	0xfffffffd
	.align		4
        /*0018*/ 	.word	0x00000000
	.align		4
        /*001c*/ 	.word	0xfffffffc


//--------------------- .text.triton_poi_fused__softmax_mul_0 --------------------------
	.section	.text.triton_poi_fused__softmax_mul_0,"ax",@progbits
	.align	128
        .global         triton_poi_fused__softmax_mul_0
        .type           triton_poi_fused__softmax_mul_0,@function
        .size           triton_poi_fused__softmax_mul_0,(.L_x_1 - triton_poi_fused__softmax_mul_0)
        .other          triton_poi_fused__softmax_mul_0,@"STO_CUDA_ENTRY STV_DEFAULT"
triton_poi_fused__softmax_mul_0:
.text.triton_poi_fused__softmax_mul_0:
[----:B------:R-:W0:Y:S01]  /*0000*/  LDC R1, c[0x0][0x28] ;  /* 0x00000a00ff017b82 */ /* 0x000e220000000800 */
[----:B------:R-:W1:Y:S07]  /*0010*/  S2R R0, SR_TID.X ;  /* 0x0000000000007919 */ /* 0x000e6e0000002100 */
[----:B------:R-:W2:Y:S01]  /*0020*/  LDC.64 R4, c[0x0][0x210] ;  /* 0x00008400ff047b82 */ /* 0x000ea20000000a00 */
[----:B------:R-:W-:Y:S02]  /*0030*/  CS2R R8, SRZ ;  /* 0x0000000000087805 */ /* 0x000fe4000001ff00 */
[----:B------:R-:W-:Y:S01]  /*0040*/  CS2R R10, SRZ ;  /* 0x00000000000a7805 */ /* 0x000fe2000001ff00 */
[----:B------:R-:W3:Y:S01]  /*0050*/  S2R R3, SR_CTAID.X ;  /* 0x0000000000037919 */ /* 0x000ee20000002500 */
[----:B------:R-:W-:-:S03]  /*0060*/  ULDC.64 UR4, c[0x0][0x208] ;  /* 0x0000820000047ab9 */ /* 0x000fc60000000a00 */
[----:B------:R-:W4:Y:S01]  /*0070*/  LDC.64 R6, c[0x0][0x218] ;  /* 0x00008600ff067b82 */ /* 0x000f220000000a00 */
[----:B-1----:R-:W-:-:S04]  /*0080*/  SHF.L.U32 R0, R0, 0x1, RZ ;  /* 0x0000000100007819 */ /* 0x002fc800000006ff */
[----:B------:R-:W-:-:S04]  /*0090*/  LOP3.LUT R0, R0, 0x3e, RZ, 0xc0, !PT ;  /* 0x0000003e00007812 */ /* 0x000fc800078ec0ff */
[----:B---3--:R-:W-:-:S04]  /*00a0*/  LEA R0, R3, R0, 0x6 ;  /* 0x0000000003007211 */ /* 0x008fc800078e30ff */
[C---:B------:R-:W-:Y:S02]  /*00b0*/  ISETP.GE.AND P0, PT, R0.reuse, 0x40, PT ;  /* 0x000000400000780c */ /* 0x040fe40003f06270 */
[----:B------:R-:W-:-:S05]  /*00c0*/  SHF.L.U32 R3, R0, 0x2, RZ ;  /* 0x0000000200037819 */ /* 0x000fca00000006ff */
[----:B--2---:R-:W-:-:S04]  /*00d0*/  IMAD.WIDE R4, R3, 0x4, R4 ;  /* 0x0000000403047825 */ /* 0x004fc800078e0204 */
[----:B----4-:R-:W-:Y:S02]  /*00e0*/  IMAD.WIDE R6, R3, 0x4, R6 ;  /* 0x0000000403067825 */ /* 0x010fe400078e0206 */
[----:B------:R-:W2:Y:S01]  /*00f0*/  @!P0 LDG.E.EL R9, desc[UR4][R4.64] ;  /* 0x0000000404098981 */ /* 0x000ea2000c2e1900 */
[----:B------:R-:W-:-:S03]  /*0100*/  CS2R R12, SRZ ;  /* 0x00000000000c7805 */ /* 0x000fc6000001ff00 */
[----:B------:R-:W2:Y:S01]  /*0110*/  @!P0 LDG.E.EL R11, desc[UR4][R6.64] ;  /* 0x00000004060b8981 */ /* 0x000ea2000c2e1900 */
[----:B------:R-:W-:-:S03]  /*0120*/  CS2R R14, SRZ ;  /* 0x00000000000e7805 */ /* 0x000fc6000001ff00 */
[----:B------:R-:W3:Y:S04]  /*0130*/  @!P0 LDG.E.EL R13, desc[UR4][R4.64+0x4] ;  /* 0x00000404040d8981 */ /* 0x000ee8000c2e1900 */
[----:B------:R-:W3:Y:S01]  /*0140*/  @!P0 LDG.E.EL R15, desc[UR4][R6.64+0x4] ;  /* 0x00000404060f8981 */ /* 0x000ee2000c2e1900 */
[----:B------:R-:W-:Y:S02]  /*0150*/  CS2R R16, SRZ ;  /* 0x0000000000107805 */ /* 0x000fe4000001ff00 */
[----:B------:R-:W-:Y:S01]  /*0160*/  CS2R R18, SRZ ;  /* 0x0000000000127805 */ /* 0x000fe2000001ff00 */
[----:B------:R-:W4:Y:S04]  /*0170*/  @!P0 LDG.E.EL R8, desc[UR4][R4.64+0x10] ;  /* 0x0000100404088981 */ /* 0x000f28000c2e1900 */
[----:B------:R-:W5:Y:S04]  /*0180*/  @!P0 LDG.E.EL R17, desc[UR4][R4.64+0x8] ;  /* 0x0000080404118981 */ /* 0x000f68000c2e1900 */
[----:B------:R-:W5:Y:S04]  /*0190*/  @!P0 LDG.E.EL R19, desc[UR4][R6.64+0x8] ;  /* 0x0000080406138981 */ /* 0x000f68000c2e1900 */
[----:B------:R-:W4:Y:S01]  /*01a0*/  @!P0 LDG.E.EL R10, desc[UR4][R6.64+0x10] ;  /* 0x00001004060a8981 */ /* 0x000f22000c2e1900 */
[----:B------:R-:W-:-:S02]  /*01b0*/  CS2R R20, SRZ ;  /* 0x0000000000147805 */ /* 0x000fc4000001ff00 */
[----:B------:R-:W-:Y:S01]  /*01c0*/  CS2R R22, SRZ ;  /* 0x0000000000167805 */ /* 0x000fe2000001ff00 */
[----:B------:R-:W4:Y:S04]  /*01d0*/  @!P0 LDG.E.EL R12, desc[UR4][R4.64+0x14] ;  /* 0x00001404040c8981 */ /* 0x000f28000c2e1900 */
[----:B------:R-:W4:Y:S04]  /*01e0*/  @!P0 LDG.E.EL R14, desc[UR4][R6.64+0x14] ;  /* 0x00001404060e8981 */ /* 0x000f28000c2e1900 */
[----:B------:R-:W4:Y:S04]  /*01f0*/  @!P0 LDG.E.EL R21, desc[UR4][R4.64+0xc] ;  /* 0x00000c0404158981 */ /* 0x000f28000c2e1900 */
[----:B------:R-:W4:Y:S04]  /*0200*/  @!P0 LDG.E.EL R23, desc[UR4][R6.64+0xc] ;  /* 0x00000c0406178981 */ /* 0x000f28000c2e1900 */
[----:B------:R-:W4:Y:S04]  /*0210*/  @!P0 LDG.E.EL R16, desc[UR4][R4.64+0x18] ;  /* 0x0000180404108981 */ /* 0x000f28000c2e1900 */
[----:B------:R-:W4:Y:S04]  /*0220*/  @!P0 LDG.E.EL R18, desc[UR4][R6.64+0x18] ;  /* 0x0000180406128981 */ /* 0x000f28000c2e1900 */
[----:B------:R-:W4:Y:S04]  /*0230*/  @!P0 LDG.E.EL R20, desc[UR4][R4.64+0x1c] ;  /* 0x00001c0404148981 */ /* 0x000f28000c2e1900 */
[----:B------:R1:W4:Y:S02]  /*0240*/  @!P0 LDG.E.EL R22, desc[UR4][R6.64+0x1c] ;  /* 0x00001c0406168981 */ /* 0x000324000c2e1900 */
[----:B-1----:R-:W1:Y:S02]  /*0250*/  LDC.64 R6, c[0x0][0x228] ;  /* 0x00008a00ff067b82 */ /* 0x002e640000000a00 */
[----:B-1----:R-:W-:-:S04]  /*0260*/  IMAD.WIDE R6, R0, 0x4, R6 ;  /* 0x0000000400067825 */ /* 0x002fc800078e0206 */
[----:B--2---:R-:W-:-:S05]  /*0270*/  FMUL R2, R11, R9 ;  /* 0x000000090b027220 */ /* 0x004fca0000400000 */
[----:B------:R-:W-:Y:S01]  /*0280*/  FSETP.NAN.AND P2, PT, R2, R2, PT ;  /* 0x000000020200720b */ /* 0x000fe20003f48000 */
[----:B---3--:R-:W-:-:S05]  /*0290*/  FMUL R3, R15, R13 ;  /* 0x0000000d0f037220 */ /* 0x008fca0000400000 */
[----:B------:R-:W-:-:S07]  /*02a0*/  FSETP.GT.AND P1, PT, R2, R3, PT ;  /* 0x000000030200720b */ /* 0x000fce0003f24000 */
[----:B------:R-:W-:-:S04]  /*02b0*/  @!P2 FSEL R2, R2, R3, P1 ;  /* 0x000000030202a208 */ /* 0x000fc80000800000 */
[----:B------:R-:W-:Y:S01]  /*02c0*/  FSETP.NAN.AND P3, PT, R2, R2, PT ;  /* 0x000000020200720b */ /* 0x000fe20003f68000 */
[----:B-----5:R-:W-:Y:S01]  /*02d0*/  FMUL R25, R19, R17 ;  /* 0x0000001113197220 */ /* 0x020fe20000400000 */
[----:B----4-:R-:W-:-:S04]  /*02e0*/  FMUL R3, R10, R8 ;  /* 0x000000080a037220 */ /* 0x010fc80000400000 */
[----:B------:R-:W-:Y:S02]  /*02f0*/  FSETP.GT.AND P1, PT, R2, R25, PT ;  /* 0x000000190200720b */ /* 0x000fe40003f24000 */
[----:B------:R-:W-:Y:S01]  /*0300*/  FSETP.NAN.AND P2, PT, R3, R3, PT ;  /* 0x000000030300720b */ /* 0x000fe20003f48000 */
[----:B0-----:R-:W-:-:S04]  /*0310*/  FMUL R4, R14, R12 ;  /* 0x0000000c0e047220 */ /* 0x001fc80000400000 */
[----:B------:R-:W-:-:S04]  /*0320*/  @!P3 FSEL R2, R2, R25, P1 ;  /* 0x000000190202b208 */ /* 0x000fc80000800000 */
[----:B------:R-:W-:Y:S01]  /*0330*/  FSETP.NAN.AND P3, PT, R2, R2, PT ;  /* 0x000000020200720b */ /* 0x000fe20003f68000 */
[----:B------:R-:W-:Y:S01]  /*0340*/  FMUL R5, R23, R21 ;  /* 0x0000001517057220 */ /* 0x000fe20000400000 */
[----:B------:R-:W-:-:S04]  /*0350*/  FSETP.GT.AND P1, PT, R3, R4, PT ;  /* 0x000000040300720b */ /* 0x000fc80003f24000 */
[----:B------:R-:W-:Y:S02]  /*0360*/  @!P2 FSEL R3, R3, R4, P1 ;  /* 0x000000040303a208 */ /* 0x000fe40000800000 */
[----:B------:R-:W-:Y:S02]  /*0370*/  FSETP.GT.AND P1, PT, R2, R5, PT ;  /* 0x000000050200720b */ /* 0x000fe40003f24000 */
[----:B------:R-:W-:-:S03]  /*0380*/  FSETP.NAN.AND P2, PT, R3, R3, PT ;  /* 0x000000030300720b */ /* 0x000fc60003f48000 */
[----:B------:R-:W-:Y:S01]  /*0390*/  @!P3 FSEL R2, R2, R5, P1 ;  /* 0x000000050202b208 */ /* 0x000fe20000800000 */
[----:B------:R-:W-:-:S04]  /*03a0*/  FMUL R4, R18, R16 ;  /* 0x0000001012047220 */ /* 0x000fc80000400000 */
[--C-:B------:R-:W-:Y:S01]  /*03b0*/  FFMA R9, R11, R9, -R2.reuse ;  /* 0x000000090b097223 */ /* 0x100fe20000000802 */
[-C--:B------:R-:W-:Y:S01]  /*03c0*/  FSETP.GT.AND P1, PT, R3, R4.reuse, PT ;  /* 0x000000040300720b */ /* 0x080fe20003f24000 */
[----:B------:R-:W-:Y:S02]  /*03d0*/  FFMA R13, R15, R13, -R2 ;  /* 0x0000000d0f0d7223 */ /* 0x000fe40000000802 */
[----:B------:R-:W-:Y:S01]  /*03e0*/  FMUL R9, R9, 1.4426950216293334961 ;  /* 0x3fb8aa3b09097820 */ /* 0x000fe20000400000 */
[----:B------:R-:W-:Y:S01]  /*03f0*/  @!P2 FSEL R3, R3, R4, P1 ;  /* 0x000000040303a208 */ /* 0x000fe20000800000 */
[----:B------:R-:W-:-:S03]  /*0400*/  FMUL R13, R13, 1.4426950216293334961 ;  /* 0x3fb8aa3b0d0d7820 */ /* 0x000fc60000400000 */
[----:B------:R-:W-:Y:S02]  /*0410*/  FSETP.GEU.AND P6, PT, R9, -126, PT ;  /* 0xc2fc00000900780b */ /* 0x000fe40003fce000 */
[----:B------:R-:W-:Y:S01]  /*0420*/  FSETP.NAN.AND P2, PT, R3, R3, PT ;  /* 0x000000030300720b */ /* 0x000fe20003f48000 */
[----:B------:R-:W-:Y:S01]  /*0430*/  FMUL R4, R22, R20 ;  /* 0x0000001416047220 */ /* 0x000fe20000400000 */
[----:B------:R-:W-:-:S04]  /*0440*/  FSETP.GEU.AND P5, PT, R13, -126, PT ;  /* 0xc2fc00000d00780b */ /* 0x000fc80003fae000 */
[----:B------:R-:W-:-:S05]  /*0450*/  FSETP.GT.AND P1, PT, R3, R4, PT ;  /* 0x000000040300720b */ /* 0x000fca0003f24000 */
[----:B------:R-:W-:Y:S02]  /*0460*/  @!P6 FMUL R9, R9, 0.5 ;  /* 0x3f0000000909e820 */ /* 0x000fe40000400000 */
[----:B------:R-:W-:Y:S02]  /*0470*/  @!P2 FSEL R3, R3, R4, P1 ;  /* 0x000000040303a208 */ /* 0x000fe40000800000 */
[----:B------:R-:W-:Y:S01]  /*0480*/  @!P5 FMUL R13, R13, 0.5 ;  /* 0x3f0000000d0dd820 */ /* 0x000fe20000400000 */
[--C-:B------:R-:W-:Y:S01]  /*0490*/  FFMA R17, R19, R17, -R2.reuse ;  /* 0x0000001113117223 */ /* 0x100fe20000000802 */
[----:B------:R-:W0:Y:S01]  /*04a0*/  MUFU.EX2 R9, R9 ;  /* 0x0000000900097308 */ /* 0x000e220000000800 */
[--C-:B------:R-:W-:Y:S01]  /*04b0*/  FFMA R8, R10, R8, -R3.reuse ;  /* 0x000000080a087223 */ /* 0x100fe20000000803 */
[--C-:B------:R-:W-:Y:S01]  /*04c0*/  FFMA R12, R14, R12, -R3.reuse ;  /* 0x0000000c0e0c7223 */ /* 0x100fe20000000803 */
[--C-:B------:R-:W-:Y:S01]  /*04d0*/  FFMA R16, R18, R16, -R3.reuse ;  /* 0x0000001012107223 */ /* 0x100fe20000000803 */
[----:B------:R-:W-:Y:S01]  /*04e0*/  FFMA R21, R23, R21, -R2 ;  /* 0x0000001517157223 */ /* 0x000fe20000000802 */
[----:B------:R-:W-:Y:S01]  /*04f0*/  FMUL R8, R8, 1.4426950216293334961 ;  /* 0x3fb8aa3b08087820 */ /* 0x000fe20000400000 */
[----:B------:R-:W1:Y:S02]  /*0500*/  LDC.64 R4, c[0x0][0x220] ;  /* 0x00008800ff047b82 */ /* 0x000e640000000a00 */
[----:B------:R-:W2:Y:S01]  /*0510*/  MUFU.EX2 R10, R13 ;  /* 0x0000000d000a7308 */ /* 0x000ea20000000800 */
[----:B------:R-:W-:Y:S01]  /*0520*/  FMUL R12, R12, 1.4426950216293334961 ;  /* 0x3fb8aa3b0c0c7820 */ /* 0x000fe20000400000 */
[----:B------:R-:W-:Y:S01]  /*0530*/  FSETP.GEU.AND P1, PT, R8, -126, PT ;  /* 0xc2fc00000800780b */ /* 0x000fe20003f2e000 */
[----:B------:R-:W-:Y:S01]  /*0540*/  FMUL R17, R17, 1.4426950216293334961 ;  /* 0x3fb8aa3b11117820 */ /* 0x000fe20000400000 */
[----:B------:R-:W-:Y:S01]  /*0550*/  FMUL R16, R16, 1.4426950216293334961 ;  /* 0x3fb8aa3b10107820 */ /* 0x000fe20000400000 */
[----:B------:R-:W-:Y:S01]  /*0560*/  FFMA R20, R22, R20, -R3 ;  /* 0x0000001416147223 */ /* 0x000fe20000000803 */
[----:B------:R-:W-:Y:S01]  /*0570*/  FSETP.GEU.AND P4, PT, R12, -126, PT ;  /* 0xc2fc00000c00780b */ /* 0x000fe20003f8e000 */
[----:B------:R-:W-:Y:S01]  /*0580*/  FMUL R21, R21, 1.4426950216293334961 ;  /* 0x3fb8aa3b15157820 */ /* 0x000fe20000400000 */
[----:B0-----:R-:W-:Y:S01]  /*0590*/  @!P6 FMUL R9, R9, R9 ;  /* 0x000000090909e220 */ /* 0x001fe20000400000 */
[----:B------:R-:W-:Y:S01]  /*05a0*/  FMUL R20, R20, 1.4426950216293334961 ;  /* 0x3fb8aa3b14147820 */ /* 0x000fe20000400000 */
[----:B------:R-:W-:-:S02]  /*05b0*/  FSETP.GEU.AND P3, PT, R17, -126, PT ;  /* 0xc2fc00001100780b */ /* 0x000fc40003f6e000 */
[----:B------:R-:W-:Y:S02]  /*05c0*/  FSETP.GEU.AND P6, PT, R16, -126, PT ;  /* 0xc2fc00001000780b */ /* 0x000fe40003fce000 */
[----:B------:R-:W-:Y:S01]  /*05d0*/  FSETP.GEU.AND P2, PT, R21, -126, PT ;  /* 0xc2fc00001500780b */ /* 0x000fe20003f4e000 */
[----:B--2---:R-:W-:Y:S01]  /*05e0*/  @!P5 FMUL R10, R10, R10 ;  /* 0x0000000a0a0ad220 */ /* 0x004fe20000400000 */
[----:B------:R-:W-:Y:S01]  /*05f0*/  FSETP.GEU.AND P5, PT, R20, -126, PT ;  /* 0xc2fc00001400780b */ /* 0x000fe20003fae000 */
[----:B------:R-:W-:Y:S02]  /*0600*/  @!P1 FMUL R8, R8, 0.5 ;  /* 0x3f00000008089820 */ /* 0x000fe40000400000 */
[----:B------:R-:W-:-:S04]  /*0610*/  @!P4 FMUL R12, R12, 0.5 ;  /* 0x3f0000000c0cc820 */ /* 0x000fc80000400000 */
[----:B------:R-:W-:Y:S01]  /*0620*/  @!P3 FMUL R17, R17, 0.5 ;  /* 0x3f0000001111b820 */ /* 0x000fe20000400000 */
[----:B------:R-:W0:Y:S01]  /*0630*/  MUFU.EX2 R8, R8 ;  /* 0x0000000800087308 */ /* 0x000e220000000800 */
[----:B------:R-:W-:Y:S02]  /*0640*/  @!P6 FMUL R16, R16, 0.5 ;  /* 0x3f0000001010e820 */ /* 0x000fe40000400000 */
[----:B------:R-:W-:-:S05]  /*0650*/  @!P2 FMUL R21, R21, 0.5 ;  /* 0x3f0000001515a820 */ /* 0x000fca0000400000 */
[----:B------:R-:W2:Y:S01]  /*0660*/  MUFU.EX2 R11, R12 ;  /* 0x0000000c000b7308 */ /* 0x000ea20000000800 */
[----:B------:R-:W-:-:S07]  /*0670*/  @!P5 FMUL R20, R20, 0.5 ;  /* 0x3f0000001414d820 */ /* 0x000fce0000400000 */
[----:B------:R-:W3:Y:S08]  /*0680*/  MUFU.EX2 R14, R17 ;  /* 0x00000011000e7308 */ /* 0x000ef00000000800 */
[----:B------:R-:W4:Y:S01]  /*0690*/  MUFU.EX2 R13, R16 ;  /* 0x00000010000d7308 */ /* 0x000f220000000800 */
[----:B0-----:R-:W-:-:S07]  /*06a0*/  @!P1 FMUL R8, R8, R8 ;  /* 0x0000000808089220 */ /* 0x001fce0000400000 */
[----:B------:R-:W0:Y:S01]  /*06b0*/  MUFU.EX2 R18, R21 ;  /* 0x0000001500127308 */ /* 0x000e220000000800 */
[----:B--2---:R-:W-:-:S07]  /*06c0*/  @!P4 FMUL R11, R11, R11 ;  /* 0x0000000b0b0bc220 */ /* 0x004fce0000400000 */
[----:B------:R-:W2:Y:S01]  /*06d0*/  MUFU.EX2 R15, R20 ;  /* 0x00000014000f7308 */ /* 0x000ea20000000800 */
[----:B------:R-:W-:Y:S01]  /*06e0*/  FADD R9, R9, R10 ;  /* 0x0000000a09097221 */ /* 0x000fe20000000000 */
[----:B------:R-:W-:Y:S01]  /*06f0*/  FADD R8, R8, R11 ;  /* 0x0000000b08087221 */ /* 0x000fe20000000000 */
[----:B---3--:R-:W-:Y:S01]  /*0700*/  @!P3 FMUL R14, R14, R14 ;  /* 0x0000000e0e0eb220 */ /* 0x008fe20000400000 */
[----:B----4-:R-:W-:Y:S01]  /*0710*/  @!P6 FMUL R13, R13, R13 ;  /* 0x0000000d0d0de220 */ /* 0x010fe20000400000 */
[----:B-1----:R-:W-:-:S04]  /*0720*/  IMAD.WIDE R4, R0, 0x4, R4 ;  /* 0x0000000400047825 */ /* 0x002fc800078e0204 */
[----:B------:R-:W-:Y:S01]  /*0730*/  FADD R9, R9, R14 ;  /* 0x0000000e09097221 */ /* 0x000fe20000000000 */
[----:B------:R-:W-:Y:S01]  /*0740*/  FADD R8, R8, R13 ;  /* 0x0000000d08087221 */ /* 0x000fe20000000000 */
[----:B0-----:R-:W-:Y:S01]  /*0750*/  @!P2 FMUL R18, R18, R18 ;  /* 0x000000121212a220 */ /* 0x001fe20000400000 */
[----:B------:R0:W-:Y:S01]  /*0760*/  @!P0 STG.E.64 desc[UR4][R4.64], R2 ;  /* 0x0000000204008986 */ /* 0x0001e2000c101b04 */
[----:B--2---:R-:W-:Y:S02]  /*0770*/  @!P5 FMUL R15, R15, R15 ;  /* 0x0000000f0f0fd220 */ /* 0x004fe40000400000 */
[----:B------:R-:W-:Y:S02]  /*0780*/  FADD R14, R9, R18 ;  /* 0x00000012090e7221 */ /* 0x000fe40000000000 */
[----:B------:R-:W-:Y:S01]  /*0790*/  FADD R15, R8, R15 ;  /* 0x0000000f080f7221 */ /* 0x000fe20000000000 */
[----:B0-----:R-:W-:Y:S06]  /*07a0*/  @P0 EXIT ;  /* 0x000000000000094d */ /* 0x001fec0003800000 */
[----:B------:R-:W-:Y:S01]  /*07b0*/  STG.E.64 desc[UR4][R6.64], R14 ;  /* 0x0000000e06007986 */ /* 0x000fe2000c101b04 */
[----:B------:R-:W-:Y:S05]  /*07c0*/  EXIT ;  /* 0x000000000000794d */ /* 0x000fea0003800000 */
.L_x_0:
[----:B------:R-:W-:-:S00]  /*07d0*/  BRA `(.L_x_0) ;  /* 0xfffffffc00fc7947 */ /* 0x000fc0000383ffff */
[----:B------:R-:W-:-:S00]  /*07e0*/  NOP ;  /* 0x0000000000007918 */ /* 0x000fc00000000000 */
        /* <DEDUP_REMOVED lines=9> */
.L_x_1:


//--------------------- .nv.constant0.triton_poi_fused__softmax_mul_0 --------------------------
	.section	.nv.constant0.triton_poi_fused__softmax_mul_0,"a",@progbits
	.sectionflags	@""
	.align	4
.nv.constant0.triton_poi_fused__softmax_mul_0:
	.zero		564
